//
// Generated by NVIDIA NVVM Compiler
//
// Compiler Build ID: CL-36424714
// Cuda compilation tools, release 13.0, V13.0.88
// Based on NVVM 20.0.0
//

.version 9.0
.target sm_100
.address_size 64

	// .globl	_Z9grayScalePiS_ii

.visible .entry _Z9grayScalePiS_ii(
	.param .u64 .ptr .align 1 _Z9grayScalePiS_ii_param_0,
	.param .u64 .ptr .align 1 _Z9grayScalePiS_ii_param_1,
	.param .u32 _Z9grayScalePiS_ii_param_2,
	.param .u32 _Z9grayScalePiS_ii_param_3
)
{
	.reg .pred 	%p<4>;
	.reg .b32 	%r<19>;
	.reg .b64 	%rd<11>;
	.reg .b64 	%fd<7>;

	ld.param.u64 	%rd1, [_Z9grayScalePiS_ii_param_0];
	ld.param.u64 	%rd2, [_Z9grayScalePiS_ii_param_1];
	ld.param.u32 	%r5, [_Z9grayScalePiS_ii_param_2];
	ld.param.u32 	%r4, [_Z9grayScalePiS_ii_param_3];
	mov.u32 	%r6, %ctaid.x;
	mov.u32 	%r7, %ntid.x;
	mov.u32 	%r8, %tid.x;
	mad.lo.s32 	%r1, %r6, %r7, %r8;
	mov.u32 	%r9, %ctaid.y;
	mov.u32 	%r10, %ntid.y;
	mov.u32 	%r11, %tid.y;
	mad.lo.s32 	%r12, %r9, %r10, %r11;
	setp.ge.s32 	%p1, %r1, %r4;
	setp.ge.s32 	%p2, %r12, %r5;
	or.pred  	%p3, %p1, %p2;
	@%p3 bra 	$L__BB0_2;
	cvta.to.global.u64 	%rd3, %rd1;
	cvta.to.global.u64 	%rd4, %rd2;
	mad.lo.s32 	%r13, %r4, %r12, %r1;
	mul.wide.s32 	%rd5, %r13, 4;
	add.s64 	%rd6, %rd3, %rd5;
	ld.global.u32 	%r14, [%rd6];
	mul.lo.s32 	%r15, %r4, %r5;
	mul.wide.s32 	%rd7, %r15, 4;
	add.s64 	%rd8, %rd6, %rd7;
	ld.global.u32 	%r16, [%rd8];
	add.s64 	%rd9, %rd8, %rd7;
	ld.global.u32 	%r17, [%rd9];
	cvt.rn.f64.s32 	%fd1, %r14;
	cvt.rn.f64.s32 	%fd2, %r16;
	mul.f64 	%fd3, %fd2, 0d3FE70A3D70A3D70A;
	fma.rn.f64 	%fd4, %fd1, 0d3FCAE147AE147AE1, %fd3;
	cvt.rn.f64.s32 	%fd5, %r17;
	fma.rn.f64 	%fd6, %fd5, 0d3FB1EB851EB851EC, %fd4;
	cvt.rzi.s32.f64 	%r18, %fd6;
	add.s64 	%rd10, %rd4, %rd5;
	st.global.u32 	[%rd10], %r18;
$L__BB0_2:
	ret;

}


// ===== COMPILED SASS (sm_100) =====

	.target	sm_100

	.elftype	@"ET_EXEC"


//--------------------- .note.nv.tkinfo           --------------------------
	.section	.note.nv.tkinfo,"",@"SHT_NOTE"
	.sectionflags	@"SHF_NOTE_NV_TKINFO"
	.tkinfo
        /*0018*/ 	.word	0x00000002
        /*0030*/ 	.string	""
        /*0030*/ 	.string	"ptxas"
        /*0030*/ 	.string	"Cuda compilation tools, release 13.0, V13.0.88"
        /*0030*/ 	.string	"Build cuda_13.0.r13.0/compiler.36424714_0"
        /*0030*/ 	.string	"-arch sm_100 -m 64 "



//--------------------- .note.nv.cuinfo           --------------------------
	.section	.note.nv.cuinfo,"",@"SHT_NOTE"
	.sectionflags	@"SHF_NOTE_NV_CUINFO"
        /*0018*/ 	.short	0x0002
        /*001a*/ 	.short	0x0064
        /*001c*/ 	.short	0x0082
	.zero		2


//--------------------- .nv.info                  --------------------------
	.section	.nv.info,"",@"SHT_CUDA_INFO"
	.align	4


	//----- nvinfo : EIATTR_REGCOUNT
	.align		4
        /*0000*/ 	.byte	0x04, 0x2f
        /*0002*/ 	.short	(.L_1 - .L_0)
	.align		4
.L_0:
        /*0004*/ 	.word	index@(_Z9grayScalePiS_ii)
        /*0008*/ 	.word	0x00000014


	//----- nvinfo : EIATTR_FRAME_SIZE
	.align		4
.L_1:
        /*000c*/ 	.byte	0x04, 0x11
        /*000e*/ 	.short	(.L_3 - .L_2)
	.align		4
.L_2:
        /*0010*/ 	.word	index@(_Z9grayScalePiS_ii)
        /*0014*/ 	.word	0x00000000


	//----- nvinfo : EIATTR_MIN_STACK_SIZE
	.align		4
.L_3:
        /*0018*/ 	.byte	0x04, 0x12
        /*001a*/ 	.short	(.L_5 - .L_4)
	.align		4
.L_4:
        /*001c*/ 	.word	index@(_Z9grayScalePiS_ii)
        /*0020*/ 	.word	0x00000000
.L_5:


//--------------------- .nv.compat                --------------------------
	.section	.nv.compat,"",@"SHT_CUDA_COMPAT_INFO"
	.align	4
        /*0000*/ 	.byte	0x02, 0x09, 0x00, 0x00, 0x02, 0x02, 0x01, 0x00, 0x02, 0x05, 0x05, 0x00, 0x03, 0x07, 0x01, 0x01
        /*0010*/ 	.byte	0x02, 0x03, 0x00, 0x00, 0x02, 0x06, 0x01, 0x00, 0x04, 0x0b, 0x08, 0x00, 0x01, 0x00, 0x00, 0x00
        /*0020*/ 	.byte	0x00, 0x00, 0x00, 0x00


//--------------------- .nv.info._Z9grayScalePiS_ii --------------------------
	.section	.nv.info._Z9grayScalePiS_ii,"",@"SHT_CUDA_INFO"
	.sectionflags	@""
	.align	4


	//----- nvinfo : EIATTR_CUDA_API_VERSION
	.align		4
        /*0000*/ 	.byte	0x04, 0x37
        /*0002*/ 	.short	(.L_7 - .L_6)
.L_6:
        /*0004*/ 	.word	0x00000082


	//----- nvinfo : EIATTR_KPARAM_INFO
	.align		4
.L_7:
        /*0008*/ 	.byte	0x04, 0x17
        /*000a*/ 	.short	(.L_9 - .L_8)
.L_8:
        /*000c*/ 	.word	0x00000000
        /*0010*/ 	.short	0x0003
        /*0012*/ 	.short	0x0014
        /*0014*/ 	.byte	0x00, 0xf0, 0x11, 0x00


	//----- nvinfo : EIATTR_KPARAM_INFO
	.align		4
.L_9:
        /*0018*/ 	.byte	0x04, 0x17
        /*001a*/ 	.short	(.L_11 - .L_10)
.L_10:
        /*001c*/ 	.word	0x00000000
        /*0020*/ 	.short	0x0002
        /*0022*/ 	.short	0x0010
        /*0024*/ 	.byte	0x00, 0xf0, 0x11, 0x00


	//----- nvinfo : EIATTR_KPARAM_INFO
	.align		4
.L_11:
        /*0028*/ 	.byte	0x04, 0x17
        /*002a*/ 	.short	(.L_13 - .L_12)
.L_12:
        /*002c*/ 	.word	0x00000000
        /*0030*/ 	.short	0x0001
        /*0032*/ 	.short	0x0008
        /*0034*/ 	.byte	0x00, 0xf5, 0x21, 0x00


	//----- nvinfo : EIATTR_KPARAM_INFO
	.align		4
.L_13:
        /*0038*/ 	.byte	0x04, 0x17
        /*003a*/ 	.short	(.L_15 - .L_14)
.L_14:
        /*003c*/ 	.word	0x00000000
        /*0040*/ 	.short	0x0000
        /*0042*/ 	.short	0x0000
        /*0044*/ 	.byte	0x00, 0xf5, 0x21, 0x00


	//----- nvinfo : EIATTR_SPARSE_MMA_MASK
	.align		4
.L_15:
        /*0048*/ 	.byte	0x03, 0x50
        /*004a*/ 	.short	0x0000


	//----- nvinfo : EIATTR_MAXREG_COUNT
	.align		4
        /*004c*/ 	.byte	0x03, 0x1b
        /*004e*/ 	.short	0x00ff


	//----- nvinfo : EIATTR_MERCURY_ISA_VERSION
	.align		4
        /*0050*/ 	.byte	0x03, 0x5f
        /*0052*/ 	.short	0x0101


	//----- nvinfo : EIATTR_VRC_CTA_INIT_COUNT
	.align		4
        /*0054*/ 	.byte	0x02, 0x4a
	.zero		1
	.zero		1


	//----- nvinfo : EIATTR_EXIT_INSTR_OFFSETS
	.align		4
        /*0058*/ 	.byte	0x04, 0x1c
        /*005a*/ 	.short	(.L_17 - .L_16)


	//   ....[0]....
.L_16:
        /*005c*/ 	.word	0x000000c0


	//   ....[1]....
        /*0060*/ 	.word	0x00000270


	//----- nvinfo : EIATTR_CBANK_PARAM_SIZE
	.align		4
.L_17:
        /*0064*/ 	.byte	0x03, 0x19
        /*0066*/ 	.short	0x0018


	//----- nvinfo : EIATTR_PARAM_CBANK
	.align		4
        /*0068*/ 	.byte	0x04, 0x0a
        /*006a*/ 	.short	(.L_19 - .L_18)
	.align		4
.L_18:
        /*006c*/ 	.word	index@(.nv.constant0._Z9grayScalePiS_ii)
        /*0070*/ 	.short	0x0380
        /*0072*/ 	.short	0x0018


	//----- nvinfo : EIATTR_SW_WAR
	.align		4
.L_19:
        /*0074*/ 	.byte	0x04, 0x36
        /*0076*/ 	.short	(.L_21 - .L_20)
.L_20:
        /*0078*/ 	.word	0x00000008
.L_21:


//--------------------- .nv.callgraph             --------------------------
	.section	.nv.callgraph,"",@"SHT_CUDA_CALLGRAPH"
	.align	4
	.sectionentsize	8
	.align		4
        /*0000*/ 	.word	0x00000000
	.align		4
        /*0004*/ 	.word	0xffffffff
	.align		4
        /*0008*/ 	.word	0x00000000
	.align		4
        /*000c*/ 	.word	0xfffffffe
	.align		4
        /*0010*/ 	.word	0x00000000
	.align		4
        /*0014*/ 	.word	0xfffffffd
	.align		4
        /*0018*/ 	.word	0x00000000
	.align		4
        /*001c*/ 	.word	0xfffffffc


//--------------------- .text._Z9grayScalePiS_ii  --------------------------
	.section	.text._Z9grayScalePiS_ii,"ax",@progbits
	.align	128
        .global         _Z9grayScalePiS_ii
        .type           _Z9grayScalePiS_ii,@function
        .size           _Z9grayScalePiS_ii,(.L_x_1 - _Z9grayScalePiS_ii)
        .other          _Z9grayScalePiS_ii,@"STO_CUDA_ENTRY STV_DEFAULT"
_Z9grayScalePiS_ii:
.text._Z9grayScalePiS_ii:
[----:B------:R-:W-:Y:S01]  /*0000*/  LDC R1, c[0x0][0x37c] ;  /* 0x0000df00ff017b82 */ /* 0x000fe20000000800 */
[----:B------:R-:W0:Y:S07]  /*0010*/  S2R R2, SR_TID.Y ;  /* 0x0000000000027919 */ /* 0x000e2e0000002200 */
[----:B------:R-:W1:Y:S01]  /*0020*/  LDC R0, c[0x0][0x360] ;  /* 0x0000d800ff007b82 */ /* 0x000e620000000800 */
[----:B------:R-:W1:Y:S07]  /*0030*/  S2R R3, SR_TID.X ;  /* 0x0000000000037919 */ /* 0x000e6e0000002100 */
[----:B------:R-:W0:Y:S08]  /*0040*/  S2UR UR5, SR_CTAID.Y ;  /* 0x00000000000579c3 */ /* 0x000e300000002600 */
[----:B------:R-:W0:Y:S08]  /*0050*/  LDC R5, c[0x0][0x364] ;  /* 0x0000d900ff057b82 */ /* 0x000e300000000800 */
[----:B------:R-:W1:Y:S08]  /*0060*/  S2UR UR4, SR_CTAID.X ;  /* 0x00000000000479c3 */ /* 0x000e700000002500 */
[----:B------:R-:W2:Y:S01]  /*0070*/  LDC.64 R6, c[0x0][0x390] ;  /* 0x0000e400ff067b82 */ /* 0x000ea20000000a00 */
[----:B0-----:R-:W-:-:S02]  /*0080*/  IMAD R5, R5, UR5, R2 ;  /* 0x0000000505057c24 */ /* 0x001fc4000f8e0202 */
[----:B-1----:R-:W-:-:S03]  /*0090*/  IMAD R0, R0, UR4, R3 ;  /* 0x0000000400007c24 */ /* 0x002fc6000f8e0203 */
[----:B--2---:R-:W-:-:S04]  /*00a0*/  ISETP.GE.AND P0, PT, R5, R6, PT ;  /* 0x000000060500720c */ /* 0x004fc80003f06270 */
[----:B------:R-:W-:-:S13]  /*00b0*/  ISETP.GE.OR P0, PT, R0, R7, P0 ;  /* 0x000000070000720c */ /* 0x000fda0000706670 */
[----:B------:R-:W-:Y:S05]  /*00c0*/  @P0 EXIT ;  /* 0x000000000000094d */ /* 0x000fea0003800000 */
[----:B------:R-:W0:Y:S01]  /*00d0*/  LDC.64 R2, c[0x0][0x380] ;  /* 0x0000e000ff027b82 */ /* 0x000e220000000a00 */
[----:B------:R-:W1:Y:S01]  /*00e0*/  LDCU.64 UR4, c[0x0][0x358] ;  /* 0x00006b00ff0477ac */ /* 0x000e620008000a00 */
[-C--:B------:R-:W-:Y:S02]  /*00f0*/  IMAD R0, R5, R7.reuse, R0 ;  /* 0x0000000705007224 */ /* 0x080fe400078e0200 */
[----:B------:R-:W-:Y:S01]  /*0100*/  IMAD R7, R6, R7, RZ ;  /* 0x0000000706077224 */ /* 0x000fe200078e02ff */
[----:B------:R-:W-:Y:S01]  /*0110*/  UMOV UR6, 0x70a3d70a ;  /* 0x70a3d70a00067882 */ /* 0x000fe20000000000 */
[----:B------:R-:W-:Y:S02]  /*0120*/  UMOV UR7, 0x3fe70a3d ;  /* 0x3fe70a3d00077882 */ /* 0x000fe40000000000 */
[----:B------:R-:W2:Y:S01]  /*0130*/  LDC.64 R14, c[0x0][0x388] ;  /* 0x0000e200ff0e7b82 */ /* 0x000ea20000000a00 */
[----:B0-----:R-:W-:-:S05]  /*0140*/  IMAD.WIDE R2, R0, 0x4, R2 ;  /* 0x0000000400027825 */ /* 0x001fca00078e0202 */
[----:B-1----:R2:W3:Y:S01]  /*0150*/  LDG.E R16, desc[UR4][R2.64] ;  /* 0x0000000402107981 */ /* 0x0024e2000c1e1900 */
[----:B------:R-:W-:-:S05]  /*0160*/  IMAD.WIDE R4, R7, 0x4, R2 ;  /* 0x0000000407047825 */ /* 0x000fca00078e0202 */
[----:B------:R-:W4:Y:S01]  /*0170*/  LDG.E R17, desc[UR4][R4.64] ;  /* 0x0000000404117981 */ /* 0x000f22000c1e1900 */
[----:B------:R-:W-:-:S06]  /*0180*/  IMAD.WIDE R6, R7, 0x4, R4 ;  /* 0x0000000407067825 */ /* 0x000fcc00078e0204 */
[----:B------:R-:W5:Y:S01]  /*0190*/  LDG.E R6, desc[UR4][R6.64] ;  /* 0x0000000406067981 */ /* 0x000f62000c1e1900 */
[----:B--2---:R-:W-:Y:S01]  /*01a0*/  IMAD.WIDE R2, R0, 0x4, R14 ;  /* 0x0000000400027825 */ /* 0x004fe200078e020e */
[----:B----4-:R-:W0:Y:S08]  /*01b0*/  I2F.F64 R10, R17 ;  /* 0x00000011000a7312 */ /* 0x010e300000201c00 */
[----:B---3--:R-:W1:Y:S01]  /*01c0*/  I2F.F64 R8, R16 ;  /* 0x0000001000087312 */ /* 0x008e620000201c00 */
[----:B0-----:R-:W-:-:S07]  /*01d0*/  DMUL R10, R10, UR6 ;  /* 0x000000060a0a7c28 */ /* 0x001fce0008000000 */
[----:B-----5:R-:W0:Y:S01]  /*01e0*/  I2F.F64 R12, R6 ;  /* 0x00000006000c7312 */ /* 0x020e220000201c00 */
[----:B------:R-:W-:Y:S01]  /*01f0*/  UMOV UR6, 0xae147ae1 ;  /* 0xae147ae100067882 */ /* 0x000fe20000000000 */
[----:B------:R-:W-:Y:S02]  /*0200*/  UMOV UR7, 0x3fcae147 ;  /* 0x3fcae14700077882 */ /* 0x000fe40000000000 */
[----:B-1----:R-:W-:Y:S01]  /*0210*/  DFMA R8, R8, UR6, R10 ;  /* 0x0000000608087c2b */ /* 0x002fe2000800000a */
[----:B------:R-:W-:Y:S01]  /*0220*/  UMOV UR6, 0x1eb851ec ;  /* 0x1eb851ec00067882 */ /* 0x000fe20000000000 */
[----:B------:R-:W-:-:S06]  /*0230*/  UMOV UR7, 0x3fb1eb85 ;  /* 0x3fb1eb8500077882 */ /* 0x000fcc0000000000 */
[----:B0-----:R-:W-:-:S10]  /*0240*/  DFMA R8, R12, UR6, R8 ;  /* 0x000000060c087c2b */ /* 0x001fd40008000008 */
[----:B------:R-:W0:Y:S02]  /*0250*/  F2I.F64.TRUNC R9, R8 ;  /* 0x0000000800097311 */ /* 0x000e24000030d100 */
[----:B0-----:R-:W-:Y:S01]  /*0260*/  STG.E desc[UR4][R2.64], R9 ;  /* 0x0000000902007986 */ /* 0x001fe2000c101904 */
[----:B------:R-:W-:Y:S05]  /*0270*/  EXIT ;  /* 0x000000000000794d */ /* 0x000fea0003800000 */
.L_x_0:
[----:B------:R-:W-:-:S00]  /*0280*/  BRA `(.L_x_0) ;  /* 0xfffffffc00fc7947 */ /* 0x000fc0000383ffff */
[----:B------:R-:W-:-:S00]  /*0290*/  NOP ;  /* 0x0000000000007918 */ /* 0x000fc00000000000 */
        /* <DEDUP_REMOVED lines=14> */
.L_x_1:


//--------------------- .nv.shared.reserved.0     --------------------------
	.section	.nv.shared.reserved.0,"aw",@nobits
	.weak		__nv_reservedSMEM_offset_0_alias
	.size		__nv_reservedSMEM_offset_0_alias, 0, 64
	.other		__nv_reservedSMEM_offset_0_alias,@"STO_CUDA_RESERVED_SHARED STV_DEFAULT"
__nv_reservedSMEM_offset_0_alias:
	.zero		0
	.zero		64


//--------------------- .nv.constant0._Z9grayScalePiS_ii --------------------------
	.section	.nv.constant0._Z9grayScalePiS_ii,"a",@progbits
	.sectionflags	@""
	.align	4
.nv.constant0._Z9grayScalePiS_ii:
	.zero		920


//--------------------- SYMBOLS --------------------------

	.type		.nv.reservedSmem.offset0,@object
	.size		.nv.reservedSmem.offset0,0x4
